//
// Generated by NVIDIA NVVM Compiler
//
// Compiler Build ID: CL-36424714
// Cuda compilation tools, release 13.0, V13.0.88
// Based on NVVM 20.0.0
//

.version 9.0
.target sm_100
.address_size 64

	// .globl	_Z23test_warp_vote_functionv
.extern .func  (.param .b32 func_retval0) vprintf
(
	.param .b64 vprintf_param_0,
	.param .b64 vprintf_param_1
)
;
.extern .func  (.param .b64 func_retval0) malloc
(
	.param .b64 malloc_param_0
)
;
.extern .func free
(
	.param .b64 free_param_0
)
;
.global .align 1 .b8 $str[17] = {97, 99, 116, 105, 118, 101, 95, 109, 97, 115, 107, 58, 32, 37, 120, 10};
.global .align 1 .b8 $str$1[29] = {84, 104, 114, 101, 97, 100, 32, 37, 100, 44, 32, 109, 97, 116, 99, 104, 32, 114, 101, 115, 117, 108, 116, 58, 32, 37, 120, 10};
.global .align 1 .b8 $str$2[39] = {84, 104, 114, 101, 97, 100, 32, 37, 100, 44, 32, 109, 97, 116, 99, 104, 32, 114, 101, 115, 117, 108, 116, 58, 32, 37, 120, 44, 32, 112, 114, 101, 100, 58, 32, 37, 100, 10};

.visible .entry _Z23test_warp_vote_functionv()
{
	.local .align 8 .b8 	__local_depot0[8];
	.reg .b64 	%SP;
	.reg .b64 	%SPL;
	.reg .pred 	%p<7>;
	.reg .b32 	%r<10>;
	.reg .b64 	%rd<5>;

	mov.u64 	%SPL, __local_depot0;
	cvta.local.u64 	%SP, %SPL;
	add.u64 	%rd1, %SP, 0;
	add.u64 	%rd2, %SPL, 0;
	mov.u32 	%r2, %tid.x;
	setp.ne.s32 	%p1, %r2, 0;
	mov.b32 	%r3, -1;
	vote.sync.any.pred 	%p2, %p1, %r3;
	vote.sync.all.pred 	%p3, %p1, %r3;
	and.b32  	%r6, %r2, 1;
	setp.eq.b32 	%p4, %r6, 1;
	not.pred 	%p5, %p4;
	vote.sync.ballot.b32 	%r7, %p5, %r3;
	// begin inline asm
	activemask.b32 %r1;
	// end inline asm
	st.local.u32 	[%rd2], %r1;
	mov.u64 	%rd3, $str;
	cvta.global.u64 	%rd4, %rd3;
	{ // callseq 0, 0
	.param .b64 param0;
	st.param.b64 	[param0], %rd4;
	.param .b64 param1;
	st.param.b64 	[param1], %rd1;
	.param .b32 retval0;
	call.uni (retval0), 
	vprintf, 
	(
	param0, 
	param1
	);
	ld.param.b32 	%r8, [retval0];
	} // callseq 0
	ret;

}
	// .globl	_Z24test_warp_match_functionv
.visible .entry _Z24test_warp_match_functionv()
{
	.local .align 8 .b8 	__local_depot1[16];
	.reg .b64 	%SP;
	.reg .b64 	%SPL;
	.reg .pred 	%p<3>;
	.reg .b32 	%r<14>;
	.reg .b64 	%rd<11>;

	mov.u64 	%SPL, __local_depot1;
	cvta.local.u64 	%SP, %SPL;
	{ // callseq 1, 0
	.param .b64 param0;
	st.param.b64 	[param0], 128;
	.param .b64 retval0;
	call.uni (retval0), 
	malloc, 
	(
	param0
	);
	ld.param.b64 	%rd1, [retval0];
	} // callseq 1
	mov.u32 	%r3, %tid.x;
	setp.lt.u32 	%p1, %r3, 32;
	selp.b32 	%r4, 5, 10, %p1;
	st.u32 	[%rd1], %r4;
	st.u32 	[%rd1+4], %r4;
	st.u32 	[%rd1+8], %r4;
	st.u32 	[%rd1+12], %r4;
	st.u32 	[%rd1+16], %r4;
	st.u32 	[%rd1+20], %r4;
	st.u32 	[%rd1+24], %r4;
	st.u32 	[%rd1+28], %r4;
	st.u32 	[%rd1+32], %r4;
	st.u32 	[%rd1+36], %r4;
	st.u32 	[%rd1+40], %r4;
	st.u32 	[%rd1+44], %r4;
	st.u32 	[%rd1+48], %r4;
	st.u32 	[%rd1+52], %r4;
	st.u32 	[%rd1+56], %r4;
	st.u32 	[%rd1+60], %r4;
	st.u32 	[%rd1+64], %r4;
	st.u32 	[%rd1+68], %r4;
	st.u32 	[%rd1+72], %r4;
	st.u32 	[%rd1+76], %r4;
	st.u32 	[%rd1+80], %r4;
	st.u32 	[%rd1+84], %r4;
	st.u32 	[%rd1+88], %r4;
	st.u32 	[%rd1+92], %r4;
	st.u32 	[%rd1+96], %r4;
	st.u32 	[%rd1+100], %r4;
	st.u32 	[%rd1+104], %r4;
	st.u32 	[%rd1+108], %r4;
	st.u32 	[%rd1+112], %r4;
	st.u32 	[%rd1+116], %r4;
	st.u32 	[%rd1+120], %r4;
	st.u32 	[%rd1+124], %r4;
	add.u64 	%rd3, %SP, 0;
	add.u64 	%rd4, %SPL, 0;
	// begin inline asm
	activemask.b32 %r1;
	// end inline asm
	mul.wide.u32 	%rd5, %r3, 4;
	add.s64 	%rd6, %rd1, %rd5;
	ld.u32 	%r5, [%rd6];
	match.any.sync.b32 	%r6, %r5, %r1;
	// begin inline asm
	activemask.b32 %r2;
	// end inline asm
	ld.u32 	%r7, [%rd6];
	match.all.sync.b32 	%r8|%p2, %r7, %r2;
	selp.u32 	%r9, 1, 0, %p2;
	st.local.v2.u32 	[%rd4], {%r3, %r6};
	mov.u64 	%rd7, $str$1;
	cvta.global.u64 	%rd8, %rd7;
	{ // callseq 2, 0
	.param .b64 param0;
	st.param.b64 	[param0], %rd8;
	.param .b64 param1;
	st.param.b64 	[param1], %rd3;
	.param .b32 retval0;
	call.uni (retval0), 
	vprintf, 
	(
	param0, 
	param1
	);
	ld.param.b32 	%r10, [retval0];
	} // callseq 2
	st.local.v2.u32 	[%rd4], {%r3, %r8};
	st.local.u32 	[%rd4+8], %r9;
	mov.u64 	%rd9, $str$2;
	cvta.global.u64 	%rd10, %rd9;
	{ // callseq 3, 0
	.param .b64 param0;
	st.param.b64 	[param0], %rd10;
	.param .b64 param1;
	st.param.b64 	[param1], %rd3;
	.param .b32 retval0;
	call.uni (retval0), 
	vprintf, 
	(
	param0, 
	param1
	);
	ld.param.b32 	%r12, [retval0];
	} // callseq 3
	{ // callseq 4, 0
	.param .b64 param0;
	st.param.b64 	[param0], %rd1;
	call.uni 
	free, 
	(
	param0
	);
	} // callseq 4
	ret;

}
	// .globl	_Z25test_warp_reduce_functionIL9Operation0EEvPiS1_
.visible .entry _Z25test_warp_reduce_functionIL9Operation0EEvPiS1_(
	.param .u64 .ptr .align 1 _Z25test_warp_reduce_functionIL9Operation0EEvPiS1__param_0,
	.param .u64 .ptr .align 1 _Z25test_warp_reduce_functionIL9Operation0EEvPiS1__param_1
)
{
	.reg .b32 	%r<5>;
	.reg .b64 	%rd<7>;

	ld.param.u64 	%rd1, [_Z25test_warp_reduce_functionIL9Operation0EEvPiS1__param_0];
	ld.param.u64 	%rd2, [_Z25test_warp_reduce_functionIL9Operation0EEvPiS1__param_1];
	cvta.to.global.u64 	%rd3, %rd2;
	cvta.to.global.u64 	%rd4, %rd1;
	mov.u32 	%r2, %tid.x;
	// begin inline asm
	activemask.b32 %r1;
	// end inline asm
	mul.wide.u32 	%rd5, %r2, 4;
	add.s64 	%rd6, %rd4, %rd5;
	ld.global.u32 	%r3, [%rd6];
	redux.sync.add.s32 %r4, %r3, %r1;
	st.global.u32 	[%rd3], %r4;
	ret;

}
	// .globl	_Z25test_warp_reduce_functionIL9Operation1EEvPiS1_
.visible .entry _Z25test_warp_reduce_functionIL9Operation1EEvPiS1_(
	.param .u64 .ptr .align 1 _Z25test_warp_reduce_functionIL9Operation1EEvPiS1__param_0,
	.param .u64 .ptr .align 1 _Z25test_warp_reduce_functionIL9Operation1EEvPiS1__param_1
)
{
	.reg .b32 	%r<5>;
	.reg .b64 	%rd<7>;

	ld.param.u64 	%rd1, [_Z25test_warp_reduce_functionIL9Operation1EEvPiS1__param_0];
	ld.param.u64 	%rd2, [_Z25test_warp_reduce_functionIL9Operation1EEvPiS1__param_1];
	cvta.to.global.u64 	%rd3, %rd2;
	cvta.to.global.u64 	%rd4, %rd1;
	mov.u32 	%r2, %tid.x;
	// begin inline asm
	activemask.b32 %r1;
	// end inline asm
	mul.wide.u32 	%rd5, %r2, 4;
	add.s64 	%rd6, %rd4, %rd5;
	ld.global.u32 	%r3, [%rd6];
	redux.sync.and.b32 %r4, %r3, %r1;
	st.global.u32 	[%rd3], %r4;
	ret;

}
	// .globl	_Z25test_warp_reduce_functionIL9Operation2EEvPiS1_
.visible .entry _Z25test_warp_reduce_functionIL9Operation2EEvPiS1_(
	.param .u64 .ptr .align 1 _Z25test_warp_reduce_functionIL9Operation2EEvPiS1__param_0,
	.param .u64 .ptr .align 1 _Z25test_warp_reduce_functionIL9Operation2EEvPiS1__param_1
)
{
	.reg .b32 	%r<5>;
	.reg .b64 	%rd<7>;

	ld.param.u64 	%rd1, [_Z25test_warp_reduce_functionIL9Operation2EEvPiS1__param_0];
	ld.param.u64 	%rd2, [_Z25test_warp_reduce_functionIL9Operation2EEvPiS1__param_1];
	cvta.to.global.u64 	%rd3, %rd2;
	cvta.to.global.u64 	%rd4, %rd1;
	mov.u32 	%r2, %tid.x;
	// begin inline asm
	activemask.b32 %r1;
	// end inline asm
	mul.wide.u32 	%rd5, %r2, 4;
	add.s64 	%rd6, %rd4, %rd5;
	ld.global.u32 	%r3, [%rd6];
	redux.sync.or.b32 %r4, %r3, %r1;
	st.global.u32 	[%rd3], %r4;
	ret;

}
	// .globl	_Z25test_warp_reduce_functionIL9Operation3EEvPiS1_
.visible .entry _Z25test_warp_reduce_functionIL9Operation3EEvPiS1_(
	.param .u64 .ptr .align 1 _Z25test_warp_reduce_functionIL9Operation3EEvPiS1__param_0,
	.param .u64 .ptr .align 1 _Z25test_warp_reduce_functionIL9Operation3EEvPiS1__param_1
)
{
	.reg .b32 	%r<5>;
	.reg .b64 	%rd<7>;

	ld.param.u64 	%rd1, [_Z25test_warp_reduce_functionIL9Operation3EEvPiS1__param_0];
	ld.param.u64 	%rd2, [_Z25test_warp_reduce_functionIL9Operation3EEvPiS1__param_1];
	cvta.to.global.u64 	%rd3, %rd2;
	cvta.to.global.u64 	%rd4, %rd1;
	mov.u32 	%r2, %tid.x;
	// begin inline asm
	activemask.b32 %r1;
	// end inline asm
	mul.wide.u32 	%rd5, %r2, 4;
	add.s64 	%rd6, %rd4, %rd5;
	ld.global.u32 	%r3, [%rd6];
	redux.sync.xor.b32 %r4, %r3, %r1;
	st.global.u32 	[%rd3], %r4;
	ret;

}


// ===== COMPILED SASS (sm_100) =====

	.target	sm_100

	.elftype	@"ET_EXEC"


//--------------------- .note.nv.tkinfo           --------------------------
	.section	.note.nv.tkinfo,"",@"SHT_NOTE"
	.sectionflags	@"SHF_NOTE_NV_TKINFO"
	.tkinfo
        /*0018*/ 	.word	0x00000002
        /*0030*/ 	.string	""
        /*0030*/ 	.string	"ptxas"
        /*0030*/ 	.string	"Cuda compilation tools, release 13.0, V13.0.88"
        /*0030*/ 	.string	"Build cuda_13.0.r13.0/compiler.36424714_0"
        /*0030*/ 	.string	"-arch sm_100 -m 64 "



//--------------------- .note.nv.cuinfo           --------------------------
	.section	.note.nv.cuinfo,"",@"SHT_NOTE"
	.sectionflags	@"SHF_NOTE_NV_CUINFO"
        /*0018*/ 	.short	0x0002
        /*001a*/ 	.short	0x0064
        /*001c*/ 	.short	0x0082
	.zero		2


//--------------------- .nv.info                  --------------------------
	.section	.nv.info,"",@"SHT_CUDA_INFO"
	.align	4


	//----- nvinfo : EIATTR_REGCOUNT
	.align		4
        /*0000*/ 	.byte	0x04, 0x2f
        /*0002*/ 	.short	(.L_4 - .L_3)
	.align		4
.L_3:
        /*0004*/ 	.word	index@(_Z23test_warp_vote_functionv)
        /*0008*/ 	.word	0x00000018


	//----- nvinfo : EIATTR_FRAME_SIZE
	.align		4
.L_4:
        /*000c*/ 	.byte	0x04, 0x11
        /*000e*/ 	.short	(.L_6 - .L_5)
	.align		4
.L_5:
        /*0010*/ 	.word	index@(_Z23test_warp_vote_functionv)
        /*0014*/ 	.word	0x00000008


	//----- nvinfo : EIATTR_REGCOUNT
	.align		4
.L_6:
        /*0018*/ 	.byte	0x04, 0x2f
        /*001a*/ 	.short	(.L_8 - .L_7)
	.align		4
.L_7:
        /*001c*/ 	.word	index@(_Z24test_warp_match_functionv)
        /*0020*/ 	.word	0x0000001d


	//----- nvinfo : EIATTR_FRAME_SIZE
	.align		4
.L_8:
        /*0024*/ 	.byte	0x04, 0x11
        /*0026*/ 	.short	(.L_10 - .L_9)
	.align		4
.L_9:
        /*0028*/ 	.word	index@(_Z24test_warp_match_functionv)
        /*002c*/ 	.word	0x00000010


	//----- nvinfo : EIATTR_REGCOUNT
	.align		4
.L_10:
        /*0030*/ 	.byte	0x04, 0x2f
        /*0032*/ 	.short	(.L_12 - .L_11)
	.align		4
.L_11:
        /*0034*/ 	.word	index@(_Z25test_warp_reduce_functionIL9Operation0EEvPiS1_)
        /*0038*/ 	.word	0x0000000a


	//----- nvinfo : EIATTR_FRAME_SIZE
	.align		4
.L_12:
        /*003c*/ 	.byte	0x04, 0x11
        /*003e*/ 	.short	(.L_14 - .L_13)
	.align		4
.L_13:
        /*0040*/ 	.word	index@(_Z25test_warp_reduce_functionIL9Operation0EEvPiS1_)
        /*0044*/ 	.word	0x00000000


	//----- nvinfo : EIATTR_REGCOUNT
	.align		4
.L_14:
        /*0048*/ 	.byte	0x04, 0x2f
        /*004a*/ 	.short	(.L_16 - .L_15)
	.align		4
.L_15:
        /*004c*/ 	.word	index@(_Z25test_warp_reduce_functionIL9Operation1EEvPiS1_)
        /*0050*/ 	.word	0x0000000a


	//----- nvinfo : EIATTR_FRAME_SIZE
	.align		4
.L_16:
        /*0054*/ 	.byte	0x04, 0x11
        /*0056*/ 	.short	(.L_18 - .L_17)
	.align		4
.L_17:
        /*0058*/ 	.word	index@(_Z25test_warp_reduce_functionIL9Operation1EEvPiS1_)
        /*005c*/ 	.word	0x00000000


	//----- nvinfo : EIATTR_REGCOUNT
	.align		4
.L_18:
        /*0060*/ 	.byte	0x04, 0x2f
        /*0062*/ 	.short	(.L_20 - .L_19)
	.align		4
.L_19:
        /*0064*/ 	.word	index@(_Z25test_warp_reduce_functionIL9Operation2EEvPiS1_)
        /*0068*/ 	.word	0x0000000a


	//----- nvinfo : EIATTR_FRAME_SIZE
	.align		4
.L_20:
        /*006c*/ 	.byte	0x04, 0x11
        /*006e*/ 	.short	(.L_22 - .L_21)
	.align		4
.L_21:
        /*0070*/ 	.word	index@(_Z25test_warp_reduce_functionIL9Operation2EEvPiS1_)
        /*0074*/ 	.word	0x00000000


	//----- nvinfo : EIATTR_REGCOUNT
	.align		4
.L_22:
        /*0078*/ 	.byte	0x04, 0x2f
        /*007a*/ 	.short	(.L_24 - .L_23)
	.align		4
.L_23:
        /*007c*/ 	.word	index@(_Z25test_warp_reduce_functionIL9Operation3EEvPiS1_)
        /*0080*/ 	.word	0x0000000a


	//----- nvinfo : EIATTR_FRAME_SIZE
	.align		4
.L_24:
        /*0084*/ 	.byte	0x04, 0x11
        /*0086*/ 	.short	(.L_26 - .L_25)
	.align		4
.L_25:
        /*0088*/ 	.word	index@(_Z25test_warp_reduce_functionIL9Operation3EEvPiS1_)
        /*008c*/ 	.word	0x00000000


	//----- nvinfo : EIATTR_MIN_STACK_SIZE
	.align		4
.L_26:
        /*0090*/ 	.byte	0x04, 0x12
        /*0092*/ 	.short	(.L_28 - .L_27)
	.align		4
.L_27:
        /*0094*/ 	.word	index@(_Z25test_warp_reduce_functionIL9Operation3EEvPiS1_)
        /*0098*/ 	.word	0x00000000


	//----- nvinfo : EIATTR_MIN_STACK_SIZE
	.align		4
.L_28:
        /*009c*/ 	.byte	0x04, 0x12
        /*009e*/ 	.short	(.L_30 - .L_29)
	.align		4
.L_29:
        /*00a0*/ 	.word	index@(_Z25test_warp_reduce_functionIL9Operation2EEvPiS1_)
        /*00a4*/ 	.word	0x00000000


	//----- nvinfo : EIATTR_MIN_STACK_SIZE
	.align		4
.L_30:
        /*00a8*/ 	.byte	0x04, 0x12
        /*00aa*/ 	.short	(.L_32 - .L_31)
	.align		4
.L_31:
        /*00ac*/ 	.word	index@(_Z25test_warp_reduce_functionIL9Operation1EEvPiS1_)
        /*00b0*/ 	.word	0x00000000


	//----- nvinfo : EIATTR_MIN_STACK_SIZE
	.align		4
.L_32:
        /*00b4*/ 	.byte	0x04, 0x12
        /*00b6*/ 	.short	(.L_34 - .L_33)
	.align		4
.L_33:
        /*00b8*/ 	.word	index@(_Z25test_warp_reduce_functionIL9Operation0EEvPiS1_)
        /*00bc*/ 	.word	0x00000000


	//----- nvinfo : EIATTR_MIN_STACK_SIZE
	.align		4
.L_34:
        /*00c0*/ 	.byte	0x04, 0x12
        /*00c2*/ 	.short	(.L_36 - .L_35)
	.align		4
.L_35:
        /*00c4*/ 	.word	index@(_Z24test_warp_match_functionv)
        /*00c8*/ 	.word	0x00000010


	//----- nvinfo : EIATTR_MIN_STACK_SIZE
	.align		4
.L_36:
        /*00cc*/ 	.byte	0x04, 0x12
        /*00ce*/ 	.short	(.L_38 - .L_37)
	.align		4
.L_37:
        /*00d0*/ 	.word	index@(_Z23test_warp_vote_functionv)
        /*00d4*/ 	.word	0x00000008
.L_38:


//--------------------- .nv.compat                --------------------------
	.section	.nv.compat,"",@"SHT_CUDA_COMPAT_INFO"
	.align	4
        /*0000*/ 	.byte	0x02, 0x09, 0x00, 0x00, 0x02, 0x02, 0x01, 0x00, 0x02, 0x05, 0x05, 0x00, 0x03, 0x07, 0x01, 0x01
        /*0010*/ 	.byte	0x02, 0x03, 0x00, 0x00, 0x02, 0x06, 0x01, 0x00, 0x04, 0x0b, 0x08, 0x00, 0x09, 0x00, 0x00, 0x00
        /*0020*/ 	.byte	0x00, 0x00, 0x00, 0x00


//--------------------- .nv.info._Z25test_warp_reduce_functionIL9Operation3EEvPiS1_ --------------------------
	.section	.nv.info._Z25test_warp_reduce_functionIL9Operation3EEvPiS1_,"",@"SHT_CUDA_INFO"
	.sectionflags	@""
	.align	4


	//----- nvinfo : EIATTR_CUDA_API_VERSION
	.align		4
        /*0000*/ 	.byte	0x04, 0x37
        /*0002*/ 	.short	(.L_40 - .L_39)
.L_39:
        /*0004*/ 	.word	0x00000082


	//----- nvinfo : EIATTR_KPARAM_INFO
	.align		4
.L_40:
        /*0008*/ 	.byte	0x04, 0x17
        /*000a*/ 	.short	(.L_42 - .L_41)
.L_41:
        /*000c*/ 	.word	0x00000000
        /*0010*/ 	.short	0x0001
        /*0012*/ 	.short	0x0008
        /*0014*/ 	.byte	0x00, 0xf5, 0x21, 0x00


	//----- nvinfo : EIATTR_KPARAM_INFO
	.align		4
.L_42:
        /*0018*/ 	.byte	0x04, 0x17
        /*001a*/ 	.short	(.L_44 - .L_43)
.L_43:
        /*001c*/ 	.word	0x00000000
        /*0020*/ 	.short	0x0000
        /*0022*/ 	.short	0x0000
        /*0024*/ 	.byte	0x00, 0xf5, 0x21, 0x00


	//----- nvinfo : EIATTR_SPARSE_MMA_MASK
	.align		4
.L_44:
        /*0028*/ 	.byte	0x03, 0x50
        /*002a*/ 	.short	0x0000


	//----- nvinfo : EIATTR_MAXREG_COUNT
	.align		4
        /*002c*/ 	.byte	0x03, 0x1b
        /*002e*/ 	.short	0x00ff


	//----- nvinfo : EIATTR_MERCURY_ISA_VERSION
	.align		4
        /*0030*/ 	.byte	0x03, 0x5f
        /*0032*/ 	.short	0x0101


	//----- nvinfo : EIATTR_COOP_GROUP_MASK_REGIDS
	.align		4
        /*0034*/ 	.byte	0x04, 0x29
        /*0036*/ 	.short	(.L_46 - .L_45)


	//   ....[0]....
.L_45:
        /*0038*/ 	.word	0x05000000


	//----- nvinfo : EIATTR_COOP_GROUP_INSTR_OFFSETS
	.align		4
.L_46:
        /*003c*/ 	.byte	0x04, 0x28
        /*003e*/ 	.short	(.L_48 - .L_47)


	//   ....[0]....
.L_47:
        /*0040*/ 	.word	0x00000080


	//----- nvinfo : EIATTR_VRC_CTA_INIT_COUNT
	.align		4
.L_48:
        /*0044*/ 	.byte	0x02, 0x4a
	.zero		1
	.zero		1


	//----- nvinfo : EIATTR_EXIT_INSTR_OFFSETS
	.align		4
        /*0048*/ 	.byte	0x04, 0x1c
        /*004a*/ 	.short	(.L_50 - .L_49)


	//   ....[0]....
.L_49:
        /*004c*/ 	.word	0x000000b0


	//----- nvinfo : EIATTR_CBANK_PARAM_SIZE
	.align		4
.L_50:
        /*0050*/ 	.byte	0x03, 0x19
        /*0052*/ 	.short	0x0010


	//----- nvinfo : EIATTR_PARAM_CBANK
	.align		4
        /*0054*/ 	.byte	0x04, 0x0a
        /*0056*/ 	.short	(.L_52 - .L_51)
	.align		4
.L_51:
        /*0058*/ 	.word	index@(.nv.constant0._Z25test_warp_reduce_functionIL9Operation3EEvPiS1_)
        /*005c*/ 	.short	0x0380
        /*005e*/ 	.short	0x0010


	//----- nvinfo : EIATTR_SW_WAR
	.align		4
.L_52:
        /*0060*/ 	.byte	0x04, 0x36
        /*0062*/ 	.short	(.L_54 - .L_53)
.L_53:
        /*0064*/ 	.word	0x00000008
.L_54:


//--------------------- .nv.info._Z25test_warp_reduce_functionIL9Operation2EEvPiS1_ --------------------------
	.section	.nv.info._Z25test_warp_reduce_functionIL9Operation2EEvPiS1_,"",@"SHT_CUDA_INFO"
	.sectionflags	@""
	.align	4


	//----- nvinfo : EIATTR_CUDA_API_VERSION
	.align		4
        /*0000*/ 	.byte	0x04, 0x37
        /*0002*/ 	.short	(.L_56 - .L_55)
.L_55:
        /*0004*/ 	.word	0x00000082


	//----- nvinfo : EIATTR_KPARAM_INFO
	.align		4
.L_56:
        /*0008*/ 	.byte	0x04, 0x17
        /*000a*/ 	.short	(.L_58 - .L_57)
.L_57:
        /*000c*/ 	.word	0x00000000
        /*0010*/ 	.short	0x0001
        /*0012*/ 	.short	0x0008
        /*0014*/ 	.byte	0x00, 0xf5, 0x21, 0x00


	//----- nvinfo : EIATTR_KPARAM_INFO
	.align		4
.L_58:
        /*0018*/ 	.byte	0x04, 0x17
        /*001a*/ 	.short	(.L_60 - .L_59)
.L_59:
        /*001c*/ 	.word	0x00000000
        /*0020*/ 	.short	0x0000
        /*0022*/ 	.short	0x0000
        /*0024*/ 	.byte	0x00, 0xf5, 0x21, 0x00


	//----- nvinfo : EIATTR_SPARSE_MMA_MASK
	.align		4
.L_60:
        /*0028*/ 	.byte	0x03, 0x50
        /*002a*/ 	.short	0x0000


	//----- nvinfo : EIATTR_MAXREG_COUNT
	.align		4
        /*002c*/ 	.byte	0x03, 0x1b
        /*002e*/ 	.short	0x00ff


	//----- nvinfo : EIATTR_MERCURY_ISA_VERSION
	.align		4
        /*0030*/ 	.byte	0x03, 0x5f
        /*0032*/ 	.short	0x0101


	//----- nvinfo : EIATTR_COOP_GROUP_MASK_REGIDS
	.align		4
        /*0034*/ 	.byte	0x04, 0x29
        /*0036*/ 	.short	(.L_62 - .L_61)


	//   ....[0]....
.L_61:
        /*0038*/ 	.word	0x05000000


	//----- nvinfo : EIATTR_COOP_GROUP_INSTR_OFFSETS
	.align		4
.L_62:
        /*003c*/ 	.byte	0x04, 0x28
        /*003e*/ 	.short	(.L_64 - .L_63)


	//   ....[0]....
.L_63:
        /*0040*/ 	.word	0x00000080


	//----- nvinfo : EIATTR_VRC_CTA_INIT_COUNT
	.align		4
.L_64:
        /*0044*/ 	.byte	0x02, 0x4a
	.zero		1
	.zero		1


	//----- nvinfo : EIATTR_EXIT_INSTR_OFFSETS
	.align		4
        /*0048*/ 	.byte	0x04, 0x1c
        /*004a*/ 	.short	(.L_66 - .L_65)


	//   ....[0]....
.L_65:
        /*004c*/ 	.word	0x000000b0


	//----- nvinfo : EIATTR_CBANK_PARAM_SIZE
	.align		4
.L_66:
        /*0050*/ 	.byte	0x03, 0x19
        /*0052*/ 	.short	0x0010


	//----- nvinfo : EIATTR_PARAM_CBANK
	.align		4
        /*0054*/ 	.byte	0x04, 0x0a
        /*0056*/ 	.short	(.L_68 - .L_67)
	.align		4
.L_67:
        /*0058*/ 	.word	index@(.nv.constant0._Z25test_warp_reduce_functionIL9Operation2EEvPiS1_)
        /*005c*/ 	.short	0x0380
        /*005e*/ 	.short	0x0010


	//----- nvinfo : EIATTR_SW_WAR
	.align		4
.L_68:
        /*0060*/ 	.byte	0x04, 0x36
        /*0062*/ 	.short	(.L_70 - .L_69)
.L_69:
        /*0064*/ 	.word	0x00000008
.L_70:


//--------------------- .nv.info._Z25test_warp_reduce_functionIL9Operation1EEvPiS1_ --------------------------
	.section	.nv.info._Z25test_warp_reduce_functionIL9Operation1EEvPiS1_,"",@"SHT_CUDA_INFO"
	.sectionflags	@""
	.align	4


	//----- nvinfo : EIATTR_CUDA_API_VERSION
	.align		4
        /*0000*/ 	.byte	0x04, 0x37
        /*0002*/ 	.short	(.L_72 - .L_71)
.L_71:
        /*0004*/ 	.word	0x00000082


	//----- nvinfo : EIATTR_KPARAM_INFO
	.align		4
.L_72:
        /*0008*/ 	.byte	0x04, 0x17
        /*000a*/ 	.short	(.L_74 - .L_73)
.L_73:
        /*000c*/ 	.word	0x00000000
        /*0010*/ 	.short	0x0001
        /*0012*/ 	.short	0x0008
        /*0014*/ 	.byte	0x00, 0xf5, 0x21, 0x00


	//----- nvinfo : EIATTR_KPARAM_INFO
	.align		4
.L_74:
        /*0018*/ 	.byte	0x04, 0x17
        /*001a*/ 	.short	(.L_76 - .L_75)
.L_75:
        /*001c*/ 	.word	0x00000000
        /*0020*/ 	.short	0x0000
        /*0022*/ 	.short	0x0000
        /*0024*/ 	.byte	0x00, 0xf5, 0x21, 0x00


	//----- nvinfo : EIATTR_SPARSE_MMA_MASK
	.align		4
.L_76:
        /*0028*/ 	.byte	0x03, 0x50
        /*002a*/ 	.short	0x0000


	//----- nvinfo : EIATTR_MAXREG_COUNT
	.align		4
        /*002c*/ 	.byte	0x03, 0x1b
        /*002e*/ 	.short	0x00ff


	//----- nvinfo : EIATTR_MERCURY_ISA_VERSION
	.align		4
        /*0030*/ 	.byte	0x03, 0x5f
        /*0032*/ 	.short	0x0101


	//----- nvinfo : EIATTR_COOP_GROUP_MASK_REGIDS
	.align		4
        /*0034*/ 	.byte	0x04, 0x29
        /*0036*/ 	.short	(.L_78 - .L_77)


	//   ....[0]....
.L_77:
        /*0038*/ 	.word	0x05000000


	//----- nvinfo : EIATTR_COOP_GROUP_INSTR_OFFSETS
	.align		4
.L_78:
        /*003c*/ 	.byte	0x04, 0x28
        /*003e*/ 	.short	(.L_80 - .L_79)


	//   ....[0]....
.L_79:
        /*0040*/ 	.word	0x00000080


	//----- nvinfo : EIATTR_VRC_CTA_INIT_COUNT
	.align		4
.L_80:
        /*0044*/ 	.byte	0x02, 0x4a
	.zero		1
	.zero		1


	//----- nvinfo : EIATTR_EXIT_INSTR_OFFSETS
	.align		4
        /*0048*/ 	.byte	0x04, 0x1c
        /*004a*/ 	.short	(.L_82 - .L_81)


	//   ....[0]....
.L_81:
        /*004c*/ 	.word	0x000000b0


	//----- nvinfo : EIATTR_CBANK_PARAM_SIZE
	.align		4
.L_82:
        /*0050*/ 	.byte	0x03, 0x19
        /*0052*/ 	.short	0x0010


	//----- nvinfo : EIATTR_PARAM_CBANK
	.align		4
        /*0054*/ 	.byte	0x04, 0x0a
        /*0056*/ 	.short	(.L_84 - .L_83)
	.align		4
.L_83:
        /*0058*/ 	.word	index@(.nv.constant0._Z25test_warp_reduce_functionIL9Operation1EEvPiS1_)
        /*005c*/ 	.short	0x0380
        /*005e*/ 	.short	0x0010


	//----- nvinfo : EIATTR_SW_WAR
	.align		4
.L_84:
        /*0060*/ 	.byte	0x04, 0x36
        /*0062*/ 	.short	(.L_86 - .L_85)
.L_85:
        /*0064*/ 	.word	0x00000008
.L_86:


//--------------------- .nv.info._Z25test_warp_reduce_functionIL9Operation0EEvPiS1_ --------------------------
	.section	.nv.info._Z25test_warp_reduce_functionIL9Operation0EEvPiS1_,"",@"SHT_CUDA_INFO"
	.sectionflags	@""
	.align	4


	//----- nvinfo : EIATTR_CUDA_API_VERSION
	.align		4
        /*0000*/ 	.byte	0x04, 0x37
        /*0002*/ 	.short	(.L_88 - .L_87)
.L_87:
        /*0004*/ 	.word	0x00000082


	//----- nvinfo : EIATTR_KPARAM_INFO
	.align		4
.L_88:
        /*0008*/ 	.byte	0x04, 0x17
        /*000a*/ 	.short	(.L_90 - .L_89)
.L_89:
        /*000c*/ 	.word	0x00000000
        /*0010*/ 	.short	0x0001
        /*0012*/ 	.short	0x0008
        /*0014*/ 	.byte	0x00, 0xf5, 0x21, 0x00


	//----- nvinfo : EIATTR_KPARAM_INFO
	.align		4
.L_90:
        /*0018*/ 	.byte	0x04, 0x17
        /*001a*/ 	.short	(.L_92 - .L_91)
.L_91:
        /*001c*/ 	.word	0x00000000
        /*0020*/ 	.short	0x0000
        /*0022*/ 	.short	0x0000
        /*0024*/ 	.byte	0x00, 0xf5, 0x21, 0x00


	//----- nvinfo : EIATTR_SPARSE_MMA_MASK
	.align		4
.L_92:
        /*0028*/ 	.byte	0x03, 0x50
        /*002a*/ 	.short	0x0000


	//----- nvinfo : EIATTR_MAXREG_COUNT
	.align		4
        /*002c*/ 	.byte	0x03, 0x1b
        /*002e*/ 	.short	0x00ff


	//----- nvinfo : EIATTR_MERCURY_ISA_VERSION
	.align		4
        /*0030*/ 	.byte	0x03, 0x5f
        /*0032*/ 	.short	0x0101


	//----- nvinfo : EIATTR_COOP_GROUP_MASK_REGIDS
	.align		4
        /*0034*/ 	.byte	0x04, 0x29
        /*0036*/ 	.short	(.L_94 - .L_93)


	//   ....[0]....
.L_93:
        /*0038*/ 	.word	0x05000000


	//----- nvinfo : EIATTR_COOP_GROUP_INSTR_OFFSETS
	.align		4
.L_94:
        /*003c*/ 	.byte	0x04, 0x28
        /*003e*/ 	.short	(.L_96 - .L_95)


	//   ....[0]....
.L_95:
        /*0040*/ 	.word	0x00000080


	//----- nvinfo : EIATTR_VRC_CTA_INIT_COUNT
	.align		4
.L_96:
        /*0044*/ 	.byte	0x02, 0x4a
	.zero		1
	.zero		1


	//----- nvinfo : EIATTR_EXIT_INSTR_OFFSETS
	.align		4
        /*0048*/ 	.byte	0x04, 0x1c
        /*004a*/ 	.short	(.L_98 - .L_97)


	//   ....[0]....
.L_97:
        /*004c*/ 	.word	0x000000b0


	//----- nvinfo : EIATTR_CBANK_PARAM_SIZE
	.align		4
.L_98:
        /*0050*/ 	.byte	0x03, 0x19
        /*0052*/ 	.short	0x0010


	//----- nvinfo : EIATTR_PARAM_CBANK
	.align		4
        /*0054*/ 	.byte	0x04, 0x0a
        /*0056*/ 	.short	(.L_100 - .L_99)
	.align		4
.L_99:
        /*0058*/ 	.word	index@(.nv.constant0._Z25test_warp_reduce_functionIL9Operation0EEvPiS1_)
        /*005c*/ 	.short	0x0380
        /*005e*/ 	.short	0x0010


	//----- nvinfo : EIATTR_SW_WAR
	.align		4
.L_100:
        /*0060*/ 	.byte	0x04, 0x36
        /*0062*/ 	.short	(.L_102 - .L_101)
.L_101:
        /*0064*/ 	.word	0x00000008
.L_102:


//--------------------- .nv.info._Z24test_warp_match_functionv --------------------------
	.section	.nv.info._Z24test_warp_match_functionv,"",@"SHT_CUDA_INFO"
	.sectionflags	@""
	.align	4


	//----- nvinfo : EIATTR_CUDA_API_VERSION
	.align		4
        /*0000*/ 	.byte	0x04, 0x37
        /*0002*/ 	.short	(.L_104 - .L_103)
.L_103:
        /*0004*/ 	.word	0x00000082


	//----- nvinfo : EIATTR_SPARSE_MMA_MASK
	.align		4
.L_104:
        /*0008*/ 	.byte	0x03, 0x50
        /*000a*/ 	.short	0x0000


	//----- nvinfo : EIATTR_MAXREG_COUNT
	.align		4
        /*000c*/ 	.byte	0x03, 0x1b
        /*000e*/ 	.short	0x00ff


	//----- nvinfo : EIATTR_EXTERNS
	.align		4
        /*0010*/ 	.byte	0x04, 0x0f
        /*0012*/ 	.short	(.L_106 - .L_105)


	//   ....[0]....
	.align		4
.L_105:
        /*0014*/ 	.word	index@(vprintf)


	//   ....[1]....
	.align		4
        /*0018*/ 	.word	index@(malloc)


	//   ....[2]....
	.align		4
        /*001c*/ 	.word	index@(free)


	//----- nvinfo : EIATTR_MERCURY_ISA_VERSION
	.align		4
.L_106:
        /*0020*/ 	.byte	0x03, 0x5f
        /*0022*/ 	.short	0x0101


	//----- nvinfo : EIATTR_COOP_GROUP_MASK_REGIDS
	.align		4
        /*0024*/ 	.byte	0x04, 0x29
        /*0026*/ 	.short	(.L_108 - .L_107)


	//   ....[0]....
.L_107:
        /*0028*/ 	.word	0x0500000f


	//   ....[1]....
        /*002c*/ 	.word	0x0500000f


	//   ....[2]....
        /*0030*/ 	.word	0x0500000f


	//   ....[3]....
        /*0034*/ 	.word	0x0500000f


	//----- nvinfo : EIATTR_COOP_GROUP_INSTR_OFFSETS
	.align		4
.L_108:
        /*0038*/ 	.byte	0x04, 0x28
        /*003a*/ 	.short	(.L_110 - .L_109)


	//   ....[0]....
.L_109:
        /*003c*/ 	.word	0x00000380


	//   ....[1]....
        /*0040*/ 	.word	0x000003c0


	//   ....[2]....
        /*0044*/ 	.word	0x000005b0


	//   ....[3]....
        /*0048*/ 	.word	0x00000610


	//----- nvinfo : EIATTR_VRC_CTA_INIT_COUNT
	.align		4
.L_110:
        /*004c*/ 	.byte	0x02, 0x4a
	.zero		1
	.zero		1


	//----- nvinfo : EIATTR_SYSCALL_OFFSETS
	.align		4
        /*0050*/ 	.byte	0x04, 0x46
        /*0052*/ 	.short	(.L_112 - .L_111)


	//   ....[0]....
.L_111:
        /*0054*/ 	.word	0x000000c0


	//   ....[1]....
        /*0058*/ 	.word	0x00000470


	//   ....[2]....
        /*005c*/ 	.word	0x00000520


	//   ....[3]....
        /*0060*/ 	.word	0x00000580


	//----- nvinfo : EIATTR_EXIT_INSTR_OFFSETS
	.align		4
.L_112:
        /*0064*/ 	.byte	0x04, 0x1c
        /*0066*/ 	.short	(.L_114 - .L_113)


	//   ....[0]....
.L_113:
        /*0068*/ 	.word	0x00000590


	//----- nvinfo : EIATTR_CRS_STACK_SIZE
	.align		4
.L_114:
        /*006c*/ 	.byte	0x04, 0x1e
        /*006e*/ 	.short	(.L_116 - .L_115)
.L_115:
        /*0070*/ 	.word	0x00000000


	//----- nvinfo : EIATTR_SW_WAR
	.align		4
.L_116:
        /*0074*/ 	.byte	0x04, 0x36
        /*0076*/ 	.short	(.L_118 - .L_117)
.L_117:
        /*0078*/ 	.word	0x00000008
.L_118:


//--------------------- .nv.info._Z23test_warp_vote_functionv --------------------------
	.section	.nv.info._Z23test_warp_vote_functionv,"",@"SHT_CUDA_INFO"
	.sectionflags	@""
	.align	4


	//----- nvinfo : EIATTR_CUDA_API_VERSION
	.align		4
        /*0000*/ 	.byte	0x04, 0x37
        /*0002*/ 	.short	(.L_120 - .L_119)
.L_119:
        /*0004*/ 	.word	0x00000082


	//----- nvinfo : EIATTR_SPARSE_MMA_MASK
	.align		4
.L_120:
        /*0008*/ 	.byte	0x03, 0x50
        /*000a*/ 	.short	0x0000


	//----- nvinfo : EIATTR_MAXREG_COUNT
	.align		4
        /*000c*/ 	.byte	0x03, 0x1b
        /*000e*/ 	.short	0x00ff


	//----- nvinfo : EIATTR_EXTERNS
	.align		4
        /*0010*/ 	.byte	0x04, 0x0f
        /*0012*/ 	.short	(.L_122 - .L_121)


	//   ....[0]....
	.align		4
.L_121:
        /*0014*/ 	.word	index@(vprintf)


	//----- nvinfo : EIATTR_MERCURY_ISA_VERSION
	.align		4
.L_122:
        /*0018*/ 	.byte	0x03, 0x5f
        /*001a*/ 	.short	0x0101


	//----- nvinfo : EIATTR_VRC_CTA_INIT_COUNT
	.align		4
        /*001c*/ 	.byte	0x02, 0x4a
	.zero		1
	.zero		1


	//----- nvinfo : EIATTR_SYSCALL_OFFSETS
	.align		4
        /*0020*/ 	.byte	0x04, 0x46
        /*0022*/ 	.short	(.L_124 - .L_123)


	//   ....[0]....
.L_123:
        /*0024*/ 	.word	0x000000e0


	//----- nvinfo : EIATTR_EXIT_INSTR_OFFSETS
	.align		4
.L_124:
        /*0028*/ 	.byte	0x04, 0x1c
        /*002a*/ 	.short	(.L_126 - .L_125)


	//   ....[0]....
.L_125:
        /*002c*/ 	.word	0x000000f0


	//----- nvinfo : EIATTR_SW_WAR
	.align		4
.L_126:
        /*0030*/ 	.byte	0x04, 0x36
        /*0032*/ 	.short	(.L_128 - .L_127)
.L_127:
        /*0034*/ 	.word	0x00000008
.L_128:


//--------------------- .nv.callgraph             --------------------------
	.section	.nv.callgraph,"",@"SHT_CUDA_CALLGRAPH"
	.align	4
	.sectionentsize	8
	.align		4
        /*0000*/ 	.word	0x00000000
	.align		4
        /*0004*/ 	.word	0xffffffff
	.align		4
        /*0008*/ 	.word	index@(_Z24test_warp_match_functionv)
	.align		4
        /*000c*/ 	.word	index@(free)
	.align		4
        /*0010*/ 	.word	index@(_Z24test_warp_match_functionv)
	.align		4
        /*0014*/ 	.word	index@(vprintf)
	.align		4
        /*0018*/ 	.word	index@(_Z24test_warp_match_functionv)
	.align		4
        /*001c*/ 	.word	index@(malloc)
	.align		4
        /*0020*/ 	.word	index@(_Z23test_warp_vote_functionv)
	.align		4
        /*0024*/ 	.word	index@(vprintf)
	.align		4
        /*0028*/ 	.word	0x00000000
	.align		4
        /*002c*/ 	.word	0xfffffffe
	.align		4
        /*0030*/ 	.word	0x00000000
	.align		4
        /*0034*/ 	.word	0xfffffffd
	.align		4
        /*0038*/ 	.word	0x00000000
	.align		4
        /*003c*/ 	.word	0xfffffffc


//--------------------- .nv.constant4             --------------------------
	.section	.nv.constant4,"a",@progbits
	.align	8
	.align		8
.nv.constant4:
        /*0000*/ 	.dword	$str
	.align		8
        /*0008*/ 	.dword	$str$1
	.align		8
        /*0010*/ 	.dword	$str$2
	.align		8
        /*0018*/ 	.dword	vprintf
	.align		8
        /*0020*/ 	.dword	malloc
	.align		8
        /*0028*/ 	.dword	free


//--------------------- .text._Z25test_warp_reduce_functionIL9Operation3EEvPiS1_ --------------------------
	.section	.text._Z25test_warp_reduce_functionIL9Operation3EEvPiS1_,"ax",@progbits
	.align	128
        .global         _Z25test_warp_reduce_functionIL9Operation3EEvPiS1_
        .type           _Z25test_warp_reduce_functionIL9Operation3EEvPiS1_,@function
        .size           _Z25test_warp_reduce_functionIL9Operation3EEvPiS1_,(.L_x_18 - _Z25test_warp_reduce_functionIL9Operation3EEvPiS1_)
        .other          _Z25test_warp_reduce_functionIL9Operation3EEvPiS1_,@"STO_CUDA_ENTRY STV_DEFAULT"
_Z25test_warp_reduce_functionIL9Operation3EEvPiS1_:
.text._Z25test_warp_reduce_functionIL9Operation3EEvPiS1_:
[----:B------:R-:W-:Y:S01]  /*0000*/  LDC R1, c[0x0][0x37c] ;  /* 0x0000df00ff017b82 */ /* 0x000fe20000000800 */
[----:B------:R-:W0:Y:S07]  /*0010*/  S2R R5, SR_TID.X ;  /* 0x0000000000057919 */ /* 0x000e2e0000002100 */
[----:B------:R-:W0:Y:S01]  /*0020*/  LDC.64 R2, c[0x0][0x380] ;  /* 0x0000e000ff027b82 */ /* 0x000e220000000a00 */
[----:B------:R-:W1:Y:S01]  /*0030*/  LDCU.64 UR4, c[0x0][0x358] ;  /* 0x00006b00ff0477ac */ /* 0x000e620008000a00 */
[----:B0-----:R-:W-:-:S06]  /*0040*/  IMAD.WIDE.U32 R2, R5, 0x4, R2 ;  /* 0x0000000405027825 */ /* 0x001fcc00078e0002 */
[----:B-1----:R-:W2:Y:S01]  /*0050*/  LDG.E R3, desc[UR4][R2.64] ;  /* 0x0000000402037981 */ /* 0x002ea2000c1e1900 */
[----:B------:R-:W-:Y:S01]  /*0060*/  VOTE.ANY R0, PT, PT ;  /* 0x0000000000007806 */ /* 0x000fe200038e0100 */
[----:B------:R-:W0:Y:S08]  /*0070*/  LDC.64 R4, c[0x0][0x388] ;  /* 0x0000e200ff047b82 */ /* 0x000e300000000a00 */
[----:B--2---:R-:W1:Y:S02]  /*0080*/  REDUX.XOR UR6, R3 ;  /* 0x00000000030673c4 */ /* 0x004e640000008000 */
[----:B-1----:R-:W-:-:S05]  /*0090*/  MOV R7, UR6 ;  /* 0x0000000600077c02 */ /* 0x002fca0008000f00 */
[----:B0-----:R-:W-:Y:S01]  /*00a0*/  STG.E desc[UR4][R4.64], R7 ;  /* 0x0000000704007986 */ /* 0x001fe2000c101904 */
[----:B------:R-:W-:Y:S05]  /*00b0*/  EXIT ;  /* 0x000000000000794d */ /* 0x000fea0003800000 */
.L_x_0:
[----:B------:R-:W-:-:S00]  /*00c0*/  BRA `(.L_x_0) ;  /* 0xfffffffc00fc7947 */ /* 0x000fc0000383ffff */
[----:B------:R-:W-:-:S00]  /*00d0*/  NOP ;  /* 0x0000000000007918 */ /* 0x000fc00000000000 */
        /* <DEDUP_REMOVED lines=10> */
.L_x_18:


//--------------------- .text._Z25test_warp_reduce_functionIL9Operation2EEvPiS1_ --------------------------
	.section	.text._Z25test_warp_reduce_functionIL9Operation2EEvPiS1_,"ax",@progbits
	.align	128
        .global         _Z25test_warp_reduce_functionIL9Operation2EEvPiS1_
        .type           _Z25test_warp_reduce_functionIL9Operation2EEvPiS1_,@function
        .size           _Z25test_warp_reduce_functionIL9Operation2EEvPiS1_,(.L_x_19 - _Z25test_warp_reduce_functionIL9Operation2EEvPiS1_)
        .other          _Z25test_warp_reduce_functionIL9Operation2EEvPiS1_,@"STO_CUDA_ENTRY STV_DEFAULT"
_Z25test_warp_reduce_functionIL9Operation2EEvPiS1_:
.text._Z25test_warp_reduce_functionIL9Operation2EEvPiS1_:
        /* <DEDUP_REMOVED lines=8> */
[----:B--2---:R-:W1:Y:S02]  /*0080*/  REDUX.OR UR6, R3 ;  /* 0x00000000030673c4 */ /* 0x004e640000004000 */
[----:B-1----:R-:W-:-:S05]  /*0090*/  MOV R7, UR6 ;  /* 0x0000000600077c02 */ /* 0x002fca0008000f00 */
[----:B0-----:R-:W-:Y:S01]  /*00a0*/  STG.E desc[UR4][R4.64], R7 ;  /* 0x0000000704007986 */ /* 0x001fe2000c101904 */
[----:B------:R-:W-:Y:S05]  /*00b0*/  EXIT ;  /* 0x000000000000794d */ /* 0x000fea0003800000 */
.L_x_1:
        /* <DEDUP_REMOVED lines=12> */
.L_x_19:


//--------------------- .text._Z25test_warp_reduce_functionIL9Operation1EEvPiS1_ --------------------------
	.section	.text._Z25test_warp_reduce_functionIL9Operation1EEvPiS1_,"ax",@progbits
	.align	128
        .global         _Z25test_warp_reduce_functionIL9Operation1EEvPiS1_
        .type           _Z25test_warp_reduce_functionIL9Operation1EEvPiS1_,@function
        .size           _Z25test_warp_reduce_functionIL9Operation1EEvPiS1_,(.L_x_20 - _Z25test_warp_reduce_functionIL9Operation1EEvPiS1_)
        .other          _Z25test_warp_reduce_functionIL9Operation1EEvPiS1_,@"STO_CUDA_ENTRY STV_DEFAULT"
_Z25test_warp_reduce_functionIL9Operation1EEvPiS1_:
.text._Z25test_warp_reduce_functionIL9Operation1EEvPiS1_:
        /* <DEDUP_REMOVED lines=8> */
[----:B--2---:R-:W1:Y:S02]  /*0080*/  REDUX UR6, R3 ;  /* 0x00000000030673c4 */ /* 0x004e640000000000 */
[----:B-1----:R-:W-:-:S05]  /*0090*/  MOV R7, UR6 ;  /* 0x0000000600077c02 */ /* 0x002fca0008000f00 */
[----:B0-----:R-:W-:Y:S01]  /*00a0*/  STG.E desc[UR4][R4.64], R7 ;  /* 0x0000000704007986 */ /* 0x001fe2000c101904 */
[----:B------:R-:W-:Y:S05]  /*00b0*/  EXIT ;  /* 0x000000000000794d */ /* 0x000fea0003800000 */
.L_x_2:
        /* <DEDUP_REMOVED lines=12> */
.L_x_20:


//--------------------- .text._Z25test_warp_reduce_functionIL9Operation0EEvPiS1_ --------------------------
	.section	.text._Z25test_warp_reduce_functionIL9Operation0EEvPiS1_,"ax",@progbits
	.align	128
        .global         _Z25test_warp_reduce_functionIL9Operation0EEvPiS1_
        .type           _Z25test_warp_reduce_functionIL9Operation0EEvPiS1_,@function
        .size           _Z25test_warp_reduce_functionIL9Operation0EEvPiS1_,(.L_x_21 - _Z25test_warp_reduce_functionIL9Operation0EEvPiS1_)
        .other          _Z25test_warp_reduce_functionIL9Operation0EEvPiS1_,@"STO_CUDA_ENTRY STV_DEFAULT"
_Z25test_warp_reduce_functionIL9Operation0EEvPiS1_:
.text._Z25test_warp_reduce_functionIL9Operation0EEvPiS1_:
        /* <DEDUP_REMOVED lines=8> */
[----:B--2---:R-:W1:Y:S02]  /*0080*/  REDUX.SUM.S32 UR6, R3 ;  /* 0x00000000030673c4 */ /* 0x004e64000000c200 */
[----:B-1----:R-:W-:-:S05]  /*0090*/  MOV R7, UR6 ;  /* 0x0000000600077c02 */ /* 0x002fca0008000f00 */
[----:B0-----:R-:W-:Y:S01]  /*00a0*/  STG.E desc[UR4][R4.64], R7 ;  /* 0x0000000704007986 */ /* 0x001fe2000c101904 */
[----:B------:R-:W-:Y:S05]  /*00b0*/  EXIT ;  /* 0x000000000000794d */ /* 0x000fea0003800000 */
.L_x_3:
        /* <DEDUP_REMOVED lines=12> */
.L_x_21:


//--------------------- .text._Z24test_warp_match_functionv --------------------------
	.section	.text._Z24test_warp_match_functionv,"ax",@progbits
	.align	128
        .global         _Z24test_warp_match_functionv
        .type           _Z24test_warp_match_functionv,@function
        .size           _Z24test_warp_match_functionv,(.L_x_22 - _Z24test_warp_match_functionv)
        .other          _Z24test_warp_match_functionv,@"STO_CUDA_ENTRY STV_DEFAULT"
_Z24test_warp_match_functionv:
.text._Z24test_warp_match_functionv:
[----:B------:R-:W0:Y:S01]  /*0000*/  LDC R1, c[0x0][0x37c] ;  /* 0x0000df00ff017b82 */ /* 0x000e220000000800 */
[----:B------:R-:W-:Y:S01]  /*0010*/  MOV R0, 0x20 ;  /* 0x0000002000007802 */ /* 0x000fe20000000f00 */
[----:B------:R-:W1:Y:S01]  /*0020*/  LDCU UR4, c[0x0][0x2f8] ;  /* 0x00005f00ff0477ac */ /* 0x000e620008000800 */
[----:B0-----:R-:W-:-:S05]  /*0030*/  VIADD R1, R1, 0xfffffff0 ;  /* 0xfffffff001017836 */ /* 0x001fca0000000000 */
[----:B------:R0:W2:Y:S01]  /*0040*/  LDC.64 R2, c[0x4][R0] ;  /* 0x0100000000027b82 */ /* 0x0000a20000000a00 */
[----:B------:R-:W3:Y:S01]  /*0050*/  LDCU UR5, c[0x0][0x2fc] ;  /* 0x00005f80ff0577ac */ /* 0x000ee20008000800 */
[----:B------:R-:W-:Y:S02]  /*0060*/  IMAD.MOV.U32 R4, RZ, RZ, 0x80 ;  /* 0x00000080ff047424 */ /* 0x000fe400078e00ff */
[----:B------:R-:W-:Y:S01]  /*0070*/  IMAD.MOV.U32 R5, RZ, RZ, RZ ;  /* 0x000000ffff057224 */ /* 0x000fe200078e00ff */
[----:B------:R-:W4:Y:S01]  /*0080*/  LDCU.64 UR36, c[0x0][0x358] ;  /* 0x00006b00ff2477ac */ /* 0x000f220008000a00 */
[----:B-1----:R-:W-:-:S05]  /*0090*/  IADD3 R23, P0, PT, R1, UR4, RZ ;  /* 0x0000000401177c10 */ /* 0x002fca000ff1e0ff */
[----:B0--3--:R-:W-:-:S08]  /*00a0*/  IMAD.X R22, RZ, RZ, UR5, P0 ;  /* 0x00000005ff167e24 */ /* 0x009fd000080e06ff */
[----:B------:R-:W-:-:S07]  /*00b0*/  LEPC R20, `(.L_x_4) ;  /* 0x000000001014794e */ /* 0x000fce0000000000 */
[----:B--2-4-:R-:W-:Y:S05]  /*00c0*/  CALL.ABS.NOINC R2 ;  /* 0x0000000002007343 */ /* 0x014fea0003c00000 */
.L_x_4:
[----:B------:R-:W0:Y:S01]  /*00d0*/  S2R R2, SR_TID.X ;  /* 0x0000000000027919 */ /* 0x000e220000002100 */
[----:B------:R-:W-:Y:S01]  /*00e0*/  IMAD.MOV.U32 R3, RZ, RZ, 0x5 ;  /* 0x00000005ff037424 */ /* 0x000fe200078e00ff */
[----:B------:R-:W-:Y:S01]  /*00f0*/  MOV R16, R4 ;  /* 0x0000000400107202 */ /* 0x000fe20000000f00 */
[----:B------:R-:W-:Y:S01]  /*0100*/  IMAD.MOV.U32 R17, RZ, RZ, R5 ;  /* 0x000000ffff117224 */ /* 0x000fe200078e0005 */
[----:B0-----:R-:W-:-:S03]  /*0110*/  ISETP.GE.U32.AND P0, PT, R2, 0x20, PT ;  /* 0x000000200200780c */ /* 0x001fc60003f06070 */
[----:B------:R-:W-:Y:S01]  /*0120*/  IMAD.WIDE.U32 R4, R2, 0x4, R16 ;  /* 0x0000000402047825 */ /* 0x000fe200078e0010 */
[----:B------:R-:W-:-:S05]  /*0130*/  SEL R3, R3, 0xa, !P0 ;  /* 0x0000000a03037807 */ /* 0x000fca0004000000 */
[----:B------:R0:W-:Y:S04]  /*0140*/  ST.E desc[UR36][R16.64], R3 ;  /* 0x0000000310007985 */ /* 0x0001e8000c101924 */
        /* <DEDUP_REMOVED lines=31> */
[----:B------:R0:W5:Y:S01]  /*0340*/  LD.E R13, desc[UR36][R4.64] ;  /* 0x00000024040d7980 */ /* 0x000162000c101900 */
[----:B------:R-:W-:-:S04]  /*0350*/  VOTE.ANY R15, PT, PT ;  /* 0x00000000000f7806 */ /* 0x000fc800038e0100 */
[----:B------:R-:W-:-:S13]  /*0360*/  R2UR UR4, R15 ;  /* 0x000000000f0472ca */ /* 0x000fda00000e0000 */
[----:B0-----:R-:W-:Y:S05]  /*0370*/  BRA.DIV UR4, `(.L_x_5) ;  /* 0x0000000204887947 */ /* 0x001fea000b800000 */
[----:B-----5:R0:W1:Y:S02]  /*0380*/  MATCH.ANY R3, R13 ;  /* 0x000000000d0373a1 */ /* 0x02006400000e8000 */
.L_x_11:
[----:B------:R-:W-:-:S04]  /*0390*/  VOTE.ANY R15, PT, PT ;  /* 0x00000000000f7806 */ /* 0x000fc800038e0100 */
[----:B------:R-:W-:-:S13]  /*03a0*/  R2UR UR4, R15 ;  /* 0x000000000f0472ca */ /* 0x000fda00000e0000 */
[----:B------:R-:W-:Y:S05]  /*03b0*/  BRA.DIV UR4, `(.L_x_6) ;  /* 0x00000002048c7947 */ /* 0x000fea000b800000 */
[----:B------:R2:W3:Y:S02]  /*03c0*/  MATCH.ALL P0, R19, R13 ;  /* 0x000000000d1373a1 */ /* 0x0004e40000000000 */
.L_x_14:
[----:B------:R-:W-:Y:S01]  /*03d0*/  MOV R24, 0x18 ;  /* 0x0000001800187802 */ /* 0x000fe20000000f00 */
[----:B-1----:R1:W-:Y:S01]  /*03e0*/  STL.64 [R1], R2 ;  /* 0x0000000201007387 */ /* 0x0023e20000100a00 */
[----:B------:R-:W4:Y:S01]  /*03f0*/  LDCU.64 UR4, c[0x4][0x8] ;  /* 0x01000100ff0477ac */ /* 0x000f220008000a00 */
[----:B---3--:R-:W-:Y:S01]  /*0400*/  SEL R26, RZ, 0x1, !P0 ;  /* 0x00000001ff1a7807 */ /* 0x008fe20004000000 */
[----:B------:R1:W3:Y:S01]  /*0410*/  LDC.64 R8, c[0x4][R24] ;  /* 0x0100000018087b82 */ /* 0x0002e20000000a00 */
[----:B------:R-:W-:Y:S01]  /*0420*/  MOV R6, R23 ;  /* 0x0000001700067202 */ /* 0x000fe20000000f00 */
[----:B------:R-:W-:Y:S02]  /*0430*/  IMAD.MOV.U32 R7, RZ, RZ, R22 ;  /* 0x000000ffff077224 */ /* 0x000fe400078e0016 */
[----:B----4-:R-:W-:Y:S02]  /*0440*/  IMAD.U32 R4, RZ, RZ, UR4 ;  /* 0x00000004ff047e24 */ /* 0x010fe4000f8e00ff */
[----:B-1----:R-:W-:-:S07]  /*0450*/  IMAD.U32 R5, RZ, RZ, UR5 ;  /* 0x00000005ff057e24 */ /* 0x002fce000f8e00ff */
[----:B------:R-:W-:-:S07]  /*0460*/  LEPC R20, `(.L_x_7) ;  /* 0x000000001014794e */ /* 0x000fce0000000000 */
[----:B0-23--:R-:W-:Y:S05]  /*0470*/  CALL.ABS.NOINC R8 ;  /* 0x0000000008007343 */ /* 0x00dfea0003c00000 */
.L_x_7:
[----:B------:R-:W-:Y:S01]  /*0480*/  IMAD.MOV.U32 R18, RZ, RZ, R2 ;  /* 0x000000ffff127224 */ /* 0x000fe200078e0002 */
[----:B------:R0:W-:Y:S01]  /*0490*/  STL [R1+0x8], R26 ;  /* 0x0000081a01007387 */ /* 0x0001e20000100800 */
[----:B------:R-:W1:Y:S01]  /*04a0*/  LDC.64 R24, c[0x4][R24] ;  /* 0x0100000018187b82 */ /* 0x000e620000000a00 */
[----:B------:R-:W2:Y:S01]  /*04b0*/  LDCU.64 UR4, c[0x4][0x10] ;  /* 0x01000200ff0477ac */ /* 0x000ea20008000a00 */
[----:B------:R-:W-:Y:S01]  /*04c0*/  IMAD.MOV.U32 R6, RZ, RZ, R23 ;  /* 0x000000ffff067224 */ /* 0x000fe200078e0017 */
[----:B------:R0:W-:Y:S01]  /*04d0*/  STL.64 [R1], R18 ;  /* 0x0000001201007387 */ /* 0x0001e20000100a00 */
[----:B------:R-:W-:Y:S02]  /*04e0*/  IMAD.MOV.U32 R7, RZ, RZ, R22 ;  /* 0x000000ffff077224 */ /* 0x000fe400078e0016 */
[----:B--2---:R-:W-:Y:S01]  /*04f0*/  IMAD.U32 R4, RZ, RZ, UR4 ;  /* 0x00000004ff047e24 */ /* 0x004fe2000f8e00ff */
[----:B0-----:R-:W-:-:S07]  /*0500*/  MOV R5, UR5 ;  /* 0x0000000500057c02 */ /* 0x001fce0008000f00 */
[----:B------:R-:W-:-:S07]  /*0510*/  LEPC R20, `(.L_x_8) ;  /* 0x000000001014794e */ /* 0x000fce0000000000 */
[----:B-1----:R-:W-:Y:S05]  /*0520*/  CALL.ABS.NOINC R24 ;  /* 0x0000000018007343 */ /* 0x002fea0003c00000 */
.L_x_8:
[----:B------:R-:W-:Y:S01]  /*0530*/  MOV R0, 0x28 ;  /* 0x0000002800007802 */ /* 0x000fe20000000f00 */
[----:B------:R-:W-:Y:S01]  /*0540*/  IMAD.MOV.U32 R4, RZ, RZ, R16 ;  /* 0x000000ffff047224 */ /* 0x000fe200078e0010 */
[----:B------:R-:W-:Y:S02]  /*0550*/  MOV R5, R17 ;  /* 0x0000001100057202 */ /* 0x000fe40000000f00 */
[----:B------:R0:W1:Y:S05]  /*0560*/  LDC.64 R2, c[0x4][R0] ;  /* 0x0100000000027b82 */ /* 0x00006a0000000a00 */
[----:B------:R-:W-:-:S07]  /*0570*/  LEPC R20, `(.L_x_9) ;  /* 0x000000001014794e */ /* 0x000fce0000000000 */
[----:B01----:R-:W-:Y:S05]  /*0580*/  CALL.ABS.NOINC R2 ;  /* 0x0000000002007343 */ /* 0x003fea0003c00000 */
.L_x_9:
[----:B------:R-:W-:Y:S05]  /*0590*/  EXIT ;  /* 0x000000000000794d */ /* 0x000fea0003800000 */
.L_x_5:
[----:B-----5:R-:W-:Y:S05]  /*05a0*/  WARPSYNC.COLLECTIVE R15, `(.L_x_10) ;  /* 0x000000000f087348 */ /* 0x020fea0003c00000 */
[----:B-----5:R0:W1:Y:S02]  /*05b0*/  MATCH.ANY R14, R13 ;  /* 0x000000000d0e73a1 */ /* 0x02006400000e8000 */
[----:B01----:R-:W-:Y:S05]  /*05c0*/  ENDCOLLECTIVE ;  /* 0x000000000000791b */ /* 0x003fea0003800000 */
.L_x_10:
[----:B------:R-:W-:Y:S01]  /*05d0*/  IMAD.MOV.U32 R3, RZ, RZ, R14 ;  /* 0x000000ffff037224 */ /* 0x000fe200078e000e */
[----:B------:R-:W-:Y:S06]  /*05e0*/  BRA `(.L_x_11) ;  /* 0xfffffffc00687947 */ /* 0x000fec000383ffff */
.L_x_6:
[----:B------:R-:W-:Y:S01]  /*05f0*/  BSSY B0, `(.L_x_12) ;  /* 0x0000004000007945 */ /* 0x000fe20003800000 */
[----:B01----:R-:W-:Y:S05]  /*0600*/  WARPSYNC.COLLECTIVE R15, `(.L_x_13) ;  /* 0x000000000f087348 */ /* 0x003fea0003c00000 */
[----:B------:R2:W3:Y:S02]  /*0610*/  MATCH.ALL P6, R14, R13 ;  /* 0x000000000d0e73a1 */ /* 0x0004e400000c0000 */
[----:B0123--:R-:W-:Y:S05]  /*0620*/  ENDCOLLECTIVE ;  /* 0x000000000000791b */ /* 0x00ffea0003800000 */
.L_x_13:
[----:B------:R-:W-:Y:S05]  /*0630*/  BSYNC B0 ;  /* 0x0000000000007941 */ /* 0x000fea0003800000 */
.L_x_12:
[----:B------:R-:W-:Y:S01]  /*0640*/  PLOP3.LUT P0, PT, P6, PT, PT, 0x80, 0x8 ;  /* 0x000000000008781c */ /* 0x000fe2000370f070 */
[----:B------:R-:W-:Y:S01]  /*0650*/  IMAD.MOV.U32 R19, RZ, RZ, R14 ;  /* 0x000000ffff137224 */ /* 0x000fe200078e000e */
[----:B------:R-:W-:Y:S11]  /*0660*/  BRA `(.L_x_14) ;  /* 0xfffffffc00587947 */ /* 0x000ff6000383ffff */
.L_x_15:
        /* <DEDUP_REMOVED lines=9> */
.L_x_22:


//--------------------- .text._Z23test_warp_vote_functionv --------------------------
	.section	.text._Z23test_warp_vote_functionv,"ax",@progbits
	.align	128
        .global         _Z23test_warp_vote_functionv
        .type           _Z23test_warp_vote_functionv,@function
        .size           _Z23test_warp_vote_functionv,(.L_x_23 - _Z23test_warp_vote_functionv)
        .other          _Z23test_warp_vote_functionv,@"STO_CUDA_ENTRY STV_DEFAULT"
_Z23test_warp_vote_functionv:
.text._Z23test_warp_vote_functionv:
[----:B------:R-:W0:Y:S01]  /*0000*/  LDC R1, c[0x0][0x37c] ;  /* 0x0000df00ff017b82 */ /* 0x000e220000000800 */
[----:B------:R-:W-:Y:S01]  /*0010*/  MOV R2, 0x18 ;  /* 0x0000001800027802 */ /* 0x000fe20000000f00 */
[----:B0-----:R-:W-:Y:S01]  /*0020*/  VIADD R1, R1, 0xfffffff8 ;  /* 0xfffffff801017836 */ /* 0x001fe20000000000 */
[----:B------:R-:W-:Y:S01]  /*0030*/  VOTE.ANY R0, PT, PT ;  /* 0x0000000000007806 */ /* 0x000fe200038e0100 */
[----:B------:R-:W0:Y:S04]  /*0040*/  LDCU UR4, c[0x0][0x2f8] ;  /* 0x00005f00ff0477ac */ /* 0x000e280008000800 */
[----:B------:R-:W1:Y:S01]  /*0050*/  LDC.64 R2, c[0x4][R2] ;  /* 0x0100000002027b82 */ /* 0x000e620000000a00 */
[----:B------:R2:W-:Y:S01]  /*0060*/  STL [R1], R0 ;  /* 0x0000000001007387 */ /* 0x0005e20000100800 */
[----:B------:R-:W3:Y:S01]  /*0070*/  LDCU.64 UR6, c[0x4][URZ] ;  /* 0x01000000ff0677ac */ /* 0x000ee20008000a00 */
[----:B------:R-:W4:Y:S01]  /*0080*/  LDCU UR5, c[0x0][0x2fc] ;  /* 0x00005f80ff0577ac */ /* 0x000f220008000800 */
[----:B0-----:R-:W-:Y:S01]  /*0090*/  IADD3 R6, P0, PT, R1, UR4, RZ ;  /* 0x0000000401067c10 */ /* 0x001fe2000ff1e0ff */
[----:B---3--:R-:W-:-:S02]  /*00a0*/  IMAD.U32 R4, RZ, RZ, UR6 ;  /* 0x00000006ff047e24 */ /* 0x008fc4000f8e00ff */
[----:B------:R-:W-:Y:S02]  /*00b0*/  IMAD.U32 R5, RZ, RZ, UR7 ;  /* 0x00000007ff057e24 */ /* 0x000fe4000f8e00ff */
[----:B--2-4-:R-:W-:-:S08]  /*00c0*/  IMAD.X R7, RZ, RZ, UR5, P0 ;  /* 0x00000005ff077e24 */ /* 0x014fd000080e06ff */
[----:B------:R-:W-:-:S07]  /*00d0*/  LEPC R20, `(.L_x_16) ;  /* 0x000000001014794e */ /* 0x000fce0000000000 */
[----:B-1----:R-:W-:Y:S05]  /*00e0*/  CALL.ABS.NOINC R2 ;  /* 0x0000000002007343 */ /* 0x002fea0003c00000 */
.L_x_16:
[----:B------:R-:W-:Y:S05]  /*00f0*/  EXIT ;  /* 0x000000000000794d */ /* 0x000fea0003800000 */
.L_x_17:
        /* <DEDUP_REMOVED lines=16> */
.L_x_23:


//--------------------- .nv.global.init           --------------------------
	.section	.nv.global.init,"aw",@progbits
.nv.global.init:
	.type		$str,@object
	.size		$str,($str$1 - $str)
$str:
        /*0000*/ 	.byte	0x61, 0x63, 0x74, 0x69, 0x76, 0x65, 0x5f, 0x6d, 0x61, 0x73, 0x6b, 0x3a, 0x20, 0x25, 0x78, 0x0a
        /*0010*/ 	.byte	0x00
	.type		$str$1,@object
	.size		$str$1,($str$2 - $str$1)
$str$1:
        /*0011*/ 	.byte	0x54, 0x68, 0x72, 0x65, 0x61, 0x64, 0x20, 0x25, 0x64, 0x2c, 0x20, 0x6d, 0x61, 0x74, 0x63, 0x68
        /*0021*/ 	.byte	0x20, 0x72, 0x65, 0x73, 0x75, 0x6c, 0x74, 0x3a, 0x20, 0x25, 0x78, 0x0a, 0x00
	.type		$str$2,@object
	.size		$str$2,(.L_2 - $str$2)
$str$2:
        /*002e*/ 	.byte	0x54, 0x68, 0x72, 0x65, 0x61, 0x64, 0x20, 0x25, 0x64, 0x2c, 0x20, 0x6d, 0x61, 0x74, 0x63, 0x68
        /*003e*/ 	.byte	0x20, 0x72, 0x65, 0x73, 0x75, 0x6c, 0x74, 0x3a, 0x20, 0x25, 0x78, 0x2c, 0x20, 0x70, 0x72, 0x65
        /*004e*/ 	.byte	0x64, 0x3a, 0x20, 0x25, 0x64, 0x0a, 0x00
.L_2:


//--------------------- .nv.shared.reserved.0     --------------------------
	.section	.nv.shared.reserved.0,"aw",@nobits
	.weak		__nv_reservedSMEM_offset_0_alias
	.size		__nv_reservedSMEM_offset_0_alias, 0, 64
	.other		__nv_reservedSMEM_offset_0_alias,@"STO_CUDA_RESERVED_SHARED STV_DEFAULT"
__nv_reservedSMEM_offset_0_alias:
	.zero		0
	.zero		64


//--------------------- .nv.constant0._Z25test_warp_reduce_functionIL9Operation3EEvPiS1_ --------------------------
	.section	.nv.constant0._Z25test_warp_reduce_functionIL9Operation3EEvPiS1_,"a",@progbits
	.sectionflags	@""
	.align	4
.nv.constant0._Z25test_warp_reduce_functionIL9Operation3EEvPiS1_:
	.zero		912


//--------------------- .nv.constant0._Z25test_warp_reduce_functionIL9Operation2EEvPiS1_ --------------------------
	.section	.nv.constant0._Z25test_warp_reduce_functionIL9Operation2EEvPiS1_,"a",@progbits
	.sectionflags	@""
	.align	4
.nv.constant0._Z25test_warp_reduce_functionIL9Operation2EEvPiS1_:
	.zero		912


//--------------------- .nv.constant0._Z25test_warp_reduce_functionIL9Operation1EEvPiS1_ --------------------------
	.section	.nv.constant0._Z25test_warp_reduce_functionIL9Operation1EEvPiS1_,"a",@progbits
	.sectionflags	@""
	.align	4
.nv.constant0._Z25test_warp_reduce_functionIL9Operation1EEvPiS1_:
	.zero		912


//--------------------- .nv.constant0._Z25test_warp_reduce_functionIL9Operation0EEvPiS1_ --------------------------
	.section	.nv.constant0._Z25test_warp_reduce_functionIL9Operation0EEvPiS1_,"a",@progbits
	.sectionflags	@""
	.align	4
.nv.constant0._Z25test_warp_reduce_functionIL9Operation0EEvPiS1_:
	.zero		912


//--------------------- .nv.constant0._Z24test_warp_match_functionv --------------------------
	.section	.nv.constant0._Z24test_warp_match_functionv,"a",@progbits
	.sectionflags	@""
	.align	4
.nv.constant0._Z24test_warp_match_functionv:
	.zero		896


//--------------------- .nv.constant0._Z23test_warp_vote_functionv --------------------------
	.section	.nv.constant0._Z23test_warp_vote_functionv,"a",@progbits
	.sectionflags	@""
	.align	4
.nv.constant0._Z23test_warp_vote_functionv:
	.zero		896


//--------------------- SYMBOLS --------------------------

	.type		.nv.reservedSmem.offset0,@object
	.size		.nv.reservedSmem.offset0,0x4
	.type		vprintf,@function
	.type		malloc,@function
	.type		free,@function
